//
// Generated by NVIDIA NVVM Compiler
//
// Compiler Build ID: CL-36424714
// Cuda compilation tools, release 13.0, V13.0.88
// Based on NVVM 20.0.0
//

.version 9.0
.target sm_100
.address_size 64

	// .globl	_Z13matrix_mulGPUPiS_S_

.visible .entry _Z13matrix_mulGPUPiS_S_(
	.param .u64 .ptr .align 1 _Z13matrix_mulGPUPiS_S__param_0,
	.param .u64 .ptr .align 1 _Z13matrix_mulGPUPiS_S__param_1,
	.param .u64 .ptr .align 1 _Z13matrix_mulGPUPiS_S__param_2
)
{
	.reg .pred 	%p<5>;
	.reg .b32 	%r<68>;
	.reg .b64 	%rd<18>;

	ld.param.u64 	%rd5, [_Z13matrix_mulGPUPiS_S__param_0];
	ld.param.u64 	%rd6, [_Z13matrix_mulGPUPiS_S__param_1];
	ld.param.u64 	%rd7, [_Z13matrix_mulGPUPiS_S__param_2];
	mov.u32 	%r9, %ctaid.x;
	mov.u32 	%r10, %ntid.x;
	mov.u32 	%r11, %tid.x;
	mad.lo.s32 	%r1, %r9, %r10, %r11;
	mov.u32 	%r12, %ctaid.y;
	mov.u32 	%r13, %ntid.y;
	mov.u32 	%r14, %tid.y;
	mad.lo.s32 	%r2, %r12, %r13, %r14;
	setp.gt.u32 	%p1, %r2, 3839;
	setp.gt.s32 	%p2, %r1, 3839;
	or.pred  	%p3, %p1, %p2;
	@%p3 bra 	$L__BB0_4;
	mul.lo.s32 	%r16, %r2, 5120;
	mul.wide.u32 	%rd8, %r16, 4;
	cvta.to.global.u64 	%rd9, %rd5;
	add.s64 	%rd10, %rd8, %rd9;
	add.s64 	%rd17, %rd10, 32;
	cvta.to.global.u64 	%rd11, %rd6;
	add.s64 	%rd2, %rd11, 122880;
	mov.b32 	%r66, 0;
	mov.u32 	%r65, %r1;
	mov.u32 	%r67, %r66;
$L__BB0_2:
	mul.wide.s32 	%rd12, %r65, 4;
	add.s64 	%rd13, %rd2, %rd12;
	ld.global.u32 	%r17, [%rd17+-32];
	ld.global.u32 	%r18, [%rd13+-122880];
	mad.lo.s32 	%r19, %r18, %r17, %r67;
	ld.global.u32 	%r20, [%rd17+-28];
	ld.global.u32 	%r21, [%rd13+-107520];
	mad.lo.s32 	%r22, %r21, %r20, %r19;
	ld.global.u32 	%r23, [%rd17+-24];
	ld.global.u32 	%r24, [%rd13+-92160];
	mad.lo.s32 	%r25, %r24, %r23, %r22;
	ld.global.u32 	%r26, [%rd17+-20];
	ld.global.u32 	%r27, [%rd13+-76800];
	mad.lo.s32 	%r28, %r27, %r26, %r25;
	ld.global.u32 	%r29, [%rd17+-16];
	ld.global.u32 	%r30, [%rd13+-61440];
	mad.lo.s32 	%r31, %r30, %r29, %r28;
	ld.global.u32 	%r32, [%rd17+-12];
	ld.global.u32 	%r33, [%rd13+-46080];
	mad.lo.s32 	%r34, %r33, %r32, %r31;
	ld.global.u32 	%r35, [%rd17+-8];
	ld.global.u32 	%r36, [%rd13+-30720];
	mad.lo.s32 	%r37, %r36, %r35, %r34;
	ld.global.u32 	%r38, [%rd17+-4];
	ld.global.u32 	%r39, [%rd13+-15360];
	mad.lo.s32 	%r40, %r39, %r38, %r37;
	ld.global.u32 	%r41, [%rd17];
	ld.global.u32 	%r42, [%rd13];
	mad.lo.s32 	%r43, %r42, %r41, %r40;
	ld.global.u32 	%r44, [%rd17+4];
	ld.global.u32 	%r45, [%rd13+15360];
	mad.lo.s32 	%r46, %r45, %r44, %r43;
	ld.global.u32 	%r47, [%rd17+8];
	ld.global.u32 	%r48, [%rd13+30720];
	mad.lo.s32 	%r49, %r48, %r47, %r46;
	ld.global.u32 	%r50, [%rd17+12];
	ld.global.u32 	%r51, [%rd13+46080];
	mad.lo.s32 	%r52, %r51, %r50, %r49;
	ld.global.u32 	%r53, [%rd17+16];
	ld.global.u32 	%r54, [%rd13+61440];
	mad.lo.s32 	%r55, %r54, %r53, %r52;
	ld.global.u32 	%r56, [%rd17+20];
	ld.global.u32 	%r57, [%rd13+76800];
	mad.lo.s32 	%r58, %r57, %r56, %r55;
	ld.global.u32 	%r59, [%rd17+24];
	ld.global.u32 	%r60, [%rd13+92160];
	mad.lo.s32 	%r61, %r60, %r59, %r58;
	ld.global.u32 	%r62, [%rd17+28];
	ld.global.u32 	%r63, [%rd13+107520];
	mad.lo.s32 	%r67, %r63, %r62, %r61;
	add.s32 	%r66, %r66, 16;
	add.s64 	%rd17, %rd17, 64;
	add.s32 	%r65, %r65, 61440;
	setp.ne.s32 	%p4, %r66, 5120;
	@%p4 bra 	$L__BB0_2;
	mad.lo.s32 	%r64, %r2, 3840, %r1;
	cvta.to.global.u64 	%rd14, %rd7;
	mul.wide.s32 	%rd15, %r64, 4;
	add.s64 	%rd16, %rd14, %rd15;
	st.global.u32 	[%rd16], %r67;
$L__BB0_4:
	ret;

}


// ===== COMPILED SASS (sm_100) =====

	.target	sm_100

	.elftype	@"ET_EXEC"


//--------------------- .note.nv.tkinfo           --------------------------
	.section	.note.nv.tkinfo,"",@"SHT_NOTE"
	.sectionflags	@"SHF_NOTE_NV_TKINFO"
	.tkinfo
        /*0018*/ 	.word	0x00000002
        /*0030*/ 	.string	""
        /*0030*/ 	.string	"ptxas"
        /*0030*/ 	.string	"Cuda compilation tools, release 13.0, V13.0.88"
        /*0030*/ 	.string	"Build cuda_13.0.r13.0/compiler.36424714_0"
        /*0030*/ 	.string	"-arch sm_100 -m 64 "



//--------------------- .note.nv.cuinfo           --------------------------
	.section	.note.nv.cuinfo,"",@"SHT_NOTE"
	.sectionflags	@"SHF_NOTE_NV_CUINFO"
        /*0018*/ 	.short	0x0002
        /*001a*/ 	.short	0x0064
        /*001c*/ 	.short	0x0082
	.zero		2


//--------------------- .nv.info                  --------------------------
	.section	.nv.info,"",@"SHT_CUDA_INFO"
	.align	4


	//----- nvinfo : EIATTR_REGCOUNT
	.align		4
        /*0000*/ 	.byte	0x04, 0x2f
        /*0002*/ 	.short	(.L_1 - .L_0)
	.align		4
.L_0:
        /*0004*/ 	.word	index@(_Z13matrix_mulGPUPiS_S_)
        /*0008*/ 	.word	0x0000001f


	//----- nvinfo : EIATTR_FRAME_SIZE
	.align		4
.L_1:
        /*000c*/ 	.byte	0x04, 0x11
        /*000e*/ 	.short	(.L_3 - .L_2)
	.align		4
.L_2:
        /*0010*/ 	.word	index@(_Z13matrix_mulGPUPiS_S_)
        /*0014*/ 	.word	0x00000000


	//----- nvinfo : EIATTR_MIN_STACK_SIZE
	.align		4
.L_3:
        /*0018*/ 	.byte	0x04, 0x12
        /*001a*/ 	.short	(.L_5 - .L_4)
	.align		4
.L_4:
        /*001c*/ 	.word	index@(_Z13matrix_mulGPUPiS_S_)
        /*0020*/ 	.word	0x00000000
.L_5:


//--------------------- .nv.compat                --------------------------
	.section	.nv.compat,"",@"SHT_CUDA_COMPAT_INFO"
	.align	4
        /*0000*/ 	.byte	0x02, 0x09, 0x00, 0x00, 0x02, 0x02, 0x01, 0x00, 0x02, 0x05, 0x05, 0x00, 0x03, 0x07, 0x01, 0x01
        /*0010*/ 	.byte	0x02, 0x03, 0x00, 0x00, 0x02, 0x06, 0x01, 0x00, 0x04, 0x0b, 0x08, 0x00, 0x09, 0x00, 0x00, 0x00
        /*0020*/ 	.byte	0x00, 0x00, 0x00, 0x00


//--------------------- .nv.info._Z13matrix_mulGPUPiS_S_ --------------------------
	.section	.nv.info._Z13matrix_mulGPUPiS_S_,"",@"SHT_CUDA_INFO"
	.sectionflags	@""
	.align	4


	//----- nvinfo : EIATTR_CUDA_API_VERSION
	.align		4
        /*0000*/ 	.byte	0x04, 0x37
        /*0002*/ 	.short	(.L_7 - .L_6)
.L_6:
        /*0004*/ 	.word	0x00000082


	//----- nvinfo : EIATTR_KPARAM_INFO
	.align		4
.L_7:
        /*0008*/ 	.byte	0x04, 0x17
        /*000a*/ 	.short	(.L_9 - .L_8)
.L_8:
        /*000c*/ 	.word	0x00000000
        /*0010*/ 	.short	0x0002
        /*0012*/ 	.short	0x0010
        /*0014*/ 	.byte	0x00, 0xf5, 0x21, 0x00


	//----- nvinfo : EIATTR_KPARAM_INFO
	.align		4
.L_9:
        /*0018*/ 	.byte	0x04, 0x17
        /*001a*/ 	.short	(.L_11 - .L_10)
.L_10:
        /*001c*/ 	.word	0x00000000
        /*0020*/ 	.short	0x0001
        /*0022*/ 	.short	0x0008
        /*0024*/ 	.byte	0x00, 0xf5, 0x21, 0x00


	//----- nvinfo : EIATTR_KPARAM_INFO
	.align		4
.L_11:
        /*0028*/ 	.byte	0x04, 0x17
        /*002a*/ 	.short	(.L_13 - .L_12)
.L_12:
        /*002c*/ 	.word	0x00000000
        /*0030*/ 	.short	0x0000
        /*0032*/ 	.short	0x0000
        /*0034*/ 	.byte	0x00, 0xf5, 0x21, 0x00


	//----- nvinfo : EIATTR_SPARSE_MMA_MASK
	.align		4
.L_13:
        /*0038*/ 	.byte	0x03, 0x50
        /*003a*/ 	.short	0x0000


	//----- nvinfo : EIATTR_MAXREG_COUNT
	.align		4
        /*003c*/ 	.byte	0x03, 0x1b
        /*003e*/ 	.short	0x00ff


	//----- nvinfo : EIATTR_MERCURY_ISA_VERSION
	.align		4
        /*0040*/ 	.byte	0x03, 0x5f
        /*0042*/ 	.short	0x0101


	//----- nvinfo : EIATTR_VRC_CTA_INIT_COUNT
	.align		4
        /*0044*/ 	.byte	0x02, 0x4a
	.zero		1
	.zero		1


	//----- nvinfo : EIATTR_EXIT_INSTR_OFFSETS
	.align		4
        /*0048*/ 	.byte	0x04, 0x1c
        /*004a*/ 	.short	(.L_15 - .L_14)


	//   ....[0]....
.L_14:
        /*004c*/ 	.word	0x000000b0


	//   ....[1]....
        /*0050*/ 	.word	0x00000550


	//----- nvinfo : EIATTR_CBANK_PARAM_SIZE
	.align		4
.L_15:
        /*0054*/ 	.byte	0x03, 0x19
        /*0056*/ 	.short	0x0018


	//----- nvinfo : EIATTR_PARAM_CBANK
	.align		4
        /*0058*/ 	.byte	0x04, 0x0a
        /*005a*/ 	.short	(.L_17 - .L_16)
	.align		4
.L_16:
        /*005c*/ 	.word	index@(.nv.constant0._Z13matrix_mulGPUPiS_S_)
        /*0060*/ 	.short	0x0380
        /*0062*/ 	.short	0x0018


	//----- nvinfo : EIATTR_SW_WAR
	.align		4
.L_17:
        /*0064*/ 	.byte	0x04, 0x36
        /*0066*/ 	.short	(.L_19 - .L_18)
.L_18:
        /*0068*/ 	.word	0x00000008
.L_19:


//--------------------- .nv.callgraph             --------------------------
	.section	.nv.callgraph,"",@"SHT_CUDA_CALLGRAPH"
	.align	4
	.sectionentsize	8
	.align		4
        /*0000*/ 	.word	0x00000000
	.align		4
        /*0004*/ 	.word	0xffffffff
	.align		4
        /*0008*/ 	.word	0x00000000
	.align		4
        /*000c*/ 	.word	0xfffffffe
	.align		4
        /*0010*/ 	.word	0x00000000
	.align		4
        /*0014*/ 	.word	0xfffffffd
	.align		4
        /*0018*/ 	.word	0x00000000
	.align		4
        /*001c*/ 	.word	0xfffffffc


//--------------------- .text._Z13matrix_mulGPUPiS_S_ --------------------------
	.section	.text._Z13matrix_mulGPUPiS_S_,"ax",@progbits
	.align	128
        .global         _Z13matrix_mulGPUPiS_S_
        .type           _Z13matrix_mulGPUPiS_S_,@function
        .size           _Z13matrix_mulGPUPiS_S_,(.L_x_2 - _Z13matrix_mulGPUPiS_S_)
        .other          _Z13matrix_mulGPUPiS_S_,@"STO_CUDA_ENTRY STV_DEFAULT"
_Z13matrix_mulGPUPiS_S_:
.text._Z13matrix_mulGPUPiS_S_:
[----:B------:R-:W-:Y:S01]  /*0000*/  LDC R1, c[0x0][0x37c] ;  /* 0x0000df00ff017b82 */ /* 0x000fe20000000800 */
[----:B------:R-:W0:Y:S07]  /*0010*/  S2R R3, SR_TID.X ;  /* 0x0000000000037919 */ /* 0x000e2e0000002100 */
[----:B------:R-:W0:Y:S01]  /*0020*/  S2UR UR4, SR_CTAID.X ;  /* 0x00000000000479c3 */ /* 0x000e220000002500 */
[----:B------:R-:W1:Y:S07]  /*0030*/  S2R R2, SR_TID.Y ;  /* 0x0000000000027919 */ /* 0x000e6e0000002200 */
[----:B------:R-:W0:Y:S08]  /*0040*/  LDC R0, c[0x0][0x360] ;  /* 0x0000d800ff007b82 */ /* 0x000e300000000800 */
[----:B------:R-:W1:Y:S08]  /*0050*/  S2UR UR5, SR_CTAID.Y ;  /* 0x00000000000579c3 */ /* 0x000e700000002600 */
[----:B------:R-:W1:Y:S01]  /*0060*/  LDC R7, c[0x0][0x364] ;  /* 0x0000d900ff077b82 */ /* 0x000e620000000800 */
[----:B0-----:R-:W-:-:S05]  /*0070*/  IMAD R0, R0, UR4, R3 ;  /* 0x0000000400007c24 */ /* 0x001fca000f8e0203 */
[----:B------:R-:W-:Y:S01]  /*0080*/  ISETP.GT.AND P0, PT, R0, 0xeff, PT ;  /* 0x00000eff0000780c */ /* 0x000fe20003f04270 */
[----:B-1----:R-:W-:-:S05]  /*0090*/  IMAD R7, R7, UR5, R2 ;  /* 0x0000000507077c24 */ /* 0x002fca000f8e0202 */
[----:B------:R-:W-:-:S13]  /*00a0*/  ISETP.GT.U32.OR P0, PT, R7, 0xeff, P0 ;  /* 0x00000eff0700780c */ /* 0x000fda0000704470 */
[----:B------:R-:W-:Y:S05]  /*00b0*/  @P0 EXIT ;  /* 0x000000000000094d */ /* 0x000fea0003800000 */
[----:B------:R-:W0:Y:S01]  /*00c0*/  LDC.64 R2, c[0x0][0x380] ;  /* 0x0000e000ff027b82 */ /* 0x000e220000000a00 */
[----:B------:R-:W1:Y:S01]  /*00d0*/  LDCU.64 UR6, c[0x0][0x388] ;  /* 0x00007100ff0677ac */ /* 0x000e620008000a00 */
[----:B------:R-:W-:Y:S02]  /*00e0*/  IMAD R5, R7, 0x1400, RZ ;  /* 0x0000140007057824 */ /* 0x000fe400078e02ff */
[----:B------:R-:W-:Y:S01]  /*00f0*/  HFMA2 R14, -RZ, RZ, 0, 0 ;  /* 0x00000000ff0e7431 */ /* 0x000fe200000001ff */
[----:B------:R-:W-:Y:S01]  /*0100*/  MOV R6, R0 ;  /* 0x0000000000067202 */ /* 0x000fe20000000f00 */
[----:B------:R-:W2:Y:S01]  /*0110*/  LDCU.64 UR8, c[0x0][0x358] ;  /* 0x00006b00ff0877ac */ /* 0x000ea20008000a00 */
[----:B------:R-:W-:Y:S01]  /*0120*/  UMOV UR4, URZ ;  /* 0x000000ff00047c82 */ /* 0x000fe20008000000 */
[----:B-1----:R-:W-:-:S04]  /*0130*/  UIADD3 UR5, UP0, UPT, UR6, 0x1e000, URZ ;  /* 0x0001e00006057890 */ /* 0x002fc8000ff1e0ff */
[----:B------:R-:W-:Y:S01]  /*0140*/  UIADD3.X UR6, UPT, UPT, URZ, UR7, URZ, UP0, !UPT ;  /* 0x00000007ff067290 */ /* 0x000fe200087fe4ff */
[----:B0-----:R-:W-:-:S03]  /*0150*/  IMAD.WIDE.U32 R2, R5, 0x4, R2 ;  /* 0x0000000405027825 */ /* 0x001fc600078e0002 */
[----:B------:R-:W-:-:S04]  /*0160*/  IADD3 R4, P0, PT, R2, 0x20, RZ ;  /* 0x0000002002047810 */ /* 0x000fc80007f1e0ff */
[----:B--2---:R-:W-:-:S09]  /*0170*/  IADD3.X R5, PT, PT, RZ, R3, RZ, P0, !PT ;  /* 0x00000003ff057210 */ /* 0x004fd200007fe4ff */
.L_x_0:
[----:B------:R-:W-:Y:S01]  /*0180*/  MOV R2, UR5 ;  /* 0x0000000500027c02 */ /* 0x000fe20008000f00 */
[----:B------:R-:W2:Y:S01]  /*0190*/  LDG.E R15, desc[UR8][R4.64+-0x20] ;  /* 0xffffe008040f7981 */ /* 0x000ea2000c1e1900 */
[----:B------:R-:W-:-:S03]  /*01a0*/  MOV R3, UR6 ;  /* 0x0000000600037c02 */ /* 0x000fc60008000f00 */
[----:B------:R-:W3:Y:S01]  /*01b0*/  LDG.E R24, desc[UR8][R4.64+-0x1c] ;  /* 0xffffe40804187981 */ /* 0x000ee2000c1e1900 */
[----:B------:R-:W-:-:S03]  /*01c0*/  IMAD.WIDE R2, R6, 0x4, R2 ;  /* 0x0000000406027825 */ /* 0x000fc600078e0202 */
[----:B------:R-:W4:Y:S04]  /*01d0*/  LDG.E R19, desc[UR8][R4.64+-0x18] ;  /* 0xffffe80804137981 */ /* 0x000f28000c1e1900 */
[----:B------:R-:W2:Y:S04]  /*01e0*/  LDG.E R16, desc[UR8][R2.64+-0x1e000] ;  /* 0xfe20000802107981 */ /* 0x000ea8000c1e1900 */
[----:B------:R-:W3:Y:S04]  /*01f0*/  LDG.E R25, desc[UR8][R2.64+-0x1a400] ;  /* 0xfe5c000802197981 */ /* 0x000ee8000c1e1900 */
[----:B------:R-:W4:Y:S04]  /*0200*/  LDG.E R18, desc[UR8][R2.64+-0x16800] ;  /* 0xfe98000802127981 */ /* 0x000f28000c1e1900 */
[----:B------:R-:W5:Y:S04]  /*0210*/  LDG.E R20, desc[UR8][R4.64+-0x14] ;  /* 0xffffec0804147981 */ /* 0x000f68000c1e1900 */
        /* <DEDUP_REMOVED lines=11> */
[----:B------:R-:W5:Y:S01]  /*02d0*/  LDG.E R26, desc[UR8][R4.64+0x1c] ;  /* 0x00001c08041a7981 */ /* 0x000f62000c1e1900 */
[----:B--2---:R-:W-:-:S03]  /*02e0*/  IMAD R15, R15, R16, R14 ;  /* 0x000000100f0f7224 */ /* 0x004fc600078e020e */
[----:B------:R-:W2:Y:S01]  /*02f0*/  LDG.E R16, desc[UR8][R4.64] ;  /* 0x0000000804107981 */ /* 0x000ea2000c1e1900 */
[----:B---3--:R-:W-:-:S03]  /*0300*/  IMAD R24, R24, R25, R15 ;  /* 0x0000001918187224 */ /* 0x008fc600078e020f */
[----:B------:R-:W3:Y:S01]  /*0310*/  LDG.E R14, desc[UR8][R4.64+0x4] ;  /* 0x00000408040e7981 */ /* 0x000ee2000c1e1900 */
[----:B----4-:R-:W-:-:S03]  /*0320*/  IMAD R24, R19, R18, R24 ;  /* 0x0000001213187224 */ /* 0x010fc600078e0218 */
[----:B------:R-:W3:Y:S04]  /*0330*/  LDG.E R15, desc[UR8][R2.64+0x3c00] ;  /* 0x003c0008020f7981 */ /* 0x000ee8000c1e1900 */
[----:B------:R-:W4:Y:S01]  /*0340*/  LDG.E R18, desc[UR8][R4.64+0x8] ;  /* 0x0000080804127981 */ /* 0x000f22000c1e1900 */
[----:B-----5:R-:W-:-:S03]  /*0350*/  IMAD R24, R20, R21, R24 ;  /* 0x0000001514187224 */ /* 0x020fc600078e0218 */
[----:B------:R-:W4:Y:S04]  /*0360*/  LDG.E R19, desc[UR8][R2.64+0x7800] ;  /* 0x0078000802137981 */ /* 0x000f28000c1e1900 */
[----:B------:R-:W5:Y:S01]  /*0370*/  LDG.E R20, desc[UR8][R4.64+0xc] ;  /* 0x00000c0804147981 */ /* 0x000f62000c1e1900 */
[----:B------:R-:W-:-:S03]  /*0380*/  IMAD R24, R22, R23, R24 ;  /* 0x0000001716187224 */ /* 0x000fc600078e0218 */
[----:B------:R-:W5:Y:S04]  /*0390*/  LDG.E R21, desc[UR8][R2.64+0xb400] ;  /* 0x00b4000802157981 */ /* 0x000f68000c1e1900 */
[----:B------:R-:W5:Y:S04]  /*03a0*/  LDG.E R22, desc[UR8][R4.64+0x10] ;  /* 0x0000100804167981 */ /* 0x000f68000c1e1900 */
[----:B------:R-:W5:Y:S01]  /*03b0*/  LDG.E R23, desc[UR8][R2.64+0xf000] ;  /* 0x00f0000802177981 */ /* 0x000f62000c1e1900 */
[----:B------:R-:W-:-:S03]  /*03c0*/  IMAD R28, R12, R13, R24 ;  /* 0x0000000d0c1c7224 */ /* 0x000fc600078e0218 */
[----:B------:R-:W5:Y:S04]  /*03d0*/  LDG.E R24, desc[UR8][R4.64+0x14] ;  /* 0x0000140804187981 */ /* 0x000f68000c1e1900 */
[----:B------:R-:W5:Y:S04]  /*03e0*/  LDG.E R25, desc[UR8][R2.64+0x12c00] ;  /* 0x012c000802197981 */ /* 0x000f68000c1e1900 */
[----:B------:R0:W5:Y:S04]  /*03f0*/  LDG.E R13, desc[UR8][R4.64+0x18] ;  /* 0x00001808040d7981 */ /* 0x000168000c1e1900 */
[----:B------:R-:W5:Y:S01]  /*0400*/  LDG.E R12, desc[UR8][R2.64+0x16800] ;  /* 0x01680008020c7981 */ /* 0x000f62000c1e1900 */
[----:B------:R-:W-:-:S04]  /*0410*/  IMAD R8, R9, R8, R28 ;  /* 0x0000000809087224 */ /* 0x000fc800078e021c */
[----:B------:R-:W-:Y:S01]  /*0420*/  IMAD R8, R10, R11, R8 ;  /* 0x0000000b0a087224 */ /* 0x000fe200078e0208 */
[----:B------:R-:W-:-:S04]  /*0430*/  UIADD3 UR4, UPT, UPT, UR4, 0x10, URZ ;  /* 0x0000001004047890 */ /* 0x000fc8000fffe0ff */
[----:B------:R-:W-:Y:S01]  /*0440*/  UISETP.NE.AND UP0, UPT, UR4, 0x1400, UPT ;  /* 0x000014000400788c */ /* 0x000fe2000bf05270 */
[----:B0-----:R-:W-:Y:S02]  /*0450*/  IADD3 R4, P0, PT, R4, 0x40, RZ ;  /* 0x0000004004047810 */ /* 0x001fe40007f1e0ff */
[----:B------:R-:W-:Y:S02]  /*0460*/  IADD3 R6, PT, PT, R6, 0xf000, RZ ;  /* 0x0000f00006067810 */ /* 0x000fe40007ffe0ff */
[----:B------:R-:W-:Y:S01]  /*0470*/  IADD3.X R5, PT, PT, RZ, R5, RZ, P0, !PT ;  /* 0x00000005ff057210 */ /* 0x000fe200007fe4ff */
[----:B--2---:R-:W-:-:S04]  /*0480*/  IMAD R8, R16, R17, R8 ;  /* 0x0000001110087224 */ /* 0x004fc800078e0208 */
[----:B---3--:R-:W-:-:S04]  /*0490*/  IMAD R8, R14, R15, R8 ;  /* 0x0000000f0e087224 */ /* 0x008fc800078e0208 */
[----:B----4-:R-:W-:-:S04]  /*04a0*/  IMAD R8, R18, R19, R8 ;  /* 0x0000001312087224 */ /* 0x010fc800078e0208 */
[----:B-----5:R-:W-:-:S04]  /*04b0*/  IMAD R8, R20, R21, R8 ;  /* 0x0000001514087224 */ /* 0x020fc800078e0208 */
[----:B------:R-:W-:-:S04]  /*04c0*/  IMAD R8, R22, R23, R8 ;  /* 0x0000001716087224 */ /* 0x000fc800078e0208 */
[----:B------:R-:W-:-:S04]  /*04d0*/  IMAD R8, R24, R25, R8 ;  /* 0x0000001918087224 */ /* 0x000fc800078e0208 */
[----:B------:R-:W-:-:S04]  /*04e0*/  IMAD R8, R13, R12, R8 ;  /* 0x0000000c0d087224 */ /* 0x000fc800078e0208 */
[----:B------:R-:W-:Y:S01]  /*04f0*/  IMAD R14, R26, R27, R8 ;  /* 0x0000001b1a0e7224 */ /* 0x000fe200078e0208 */
[----:B------:R-:W-:Y:S06]  /*0500*/  BRA.U UP0, `(.L_x_0) ;  /* 0xfffffffd001c7547 */ /* 0x000fec000b83ffff */
[----:B------:R-:W0:Y:S01]  /*0510*/  LDC.64 R2, c[0x0][0x390] ;  /* 0x0000e400ff027b82 */ /* 0x000e220000000a00 */
[----:B------:R-:W-:-:S04]  /*0520*/  IMAD R7, R7, 0xf00, R0 ;  /* 0x00000f0007077824 */ /* 0x000fc800078e0200 */
[----:B0-----:R-:W-:-:S05]  /*0530*/  IMAD.WIDE R2, R7, 0x4, R2 ;  /* 0x0000000407027825 */ /* 0x001fca00078e0202 */
[----:B------:R-:W-:Y:S01]  /*0540*/  STG.E desc[UR8][R2.64], R14 ;  /* 0x0000000e02007986 */ /* 0x000fe2000c101908 */
[----:B------:R-:W-:Y:S05]  /*0550*/  EXIT ;  /* 0x000000000000794d */ /* 0x000fea0003800000 */
.L_x_1:
[----:B------:R-:W-:-:S00]  /*0560*/  BRA `(.L_x_1) ;  /* 0xfffffffc00fc7947 */ /* 0x000fc0000383ffff */
[----:B------:R-:W-:-:S00]  /*0570*/  NOP ;  /* 0x0000000000007918 */ /* 0x000fc00000000000 */
        /* <DEDUP_REMOVED lines=8> */
.L_x_2:


//--------------------- .nv.shared.reserved.0     --------------------------
	.section	.nv.shared.reserved.0,"aw",@nobits
	.weak		__nv_reservedSMEM_offset_0_alias
	.size		__nv_reservedSMEM_offset_0_alias, 0, 64
	.other		__nv_reservedSMEM_offset_0_alias,@"STO_CUDA_RESERVED_SHARED STV_DEFAULT"
__nv_reservedSMEM_offset_0_alias:
	.zero		0
	.zero		64


//--------------------- .nv.constant0._Z13matrix_mulGPUPiS_S_ --------------------------
	.section	.nv.constant0._Z13matrix_mulGPUPiS_S_,"a",@progbits
	.sectionflags	@""
	.align	4
.nv.constant0._Z13matrix_mulGPUPiS_S_:
	.zero		920


//--------------------- SYMBOLS --------------------------

	.type		.nv.reservedSmem.offset0,@object
	.size		.nv.reservedSmem.offset0,0x4
